//
// Generated by NVIDIA NVVM Compiler
//
// Compiler Build ID: CL-36424714
// Cuda compilation tools, release 13.0, V13.0.88
// Based on NVVM 20.0.0
//

.version 9.0
.target sm_100
.address_size 64

	// .globl	_Z14generic_kernelI13DeviceDoublerJPiS1_mEEvPT_DpT0_

.visible .entry _Z14generic_kernelI13DeviceDoublerJPiS1_mEEvPT_DpT0_(
	.param .u64 .ptr .align 1 _Z14generic_kernelI13DeviceDoublerJPiS1_mEEvPT_DpT0__param_0,
	.param .u64 .ptr .align 1 _Z14generic_kernelI13DeviceDoublerJPiS1_mEEvPT_DpT0__param_1,
	.param .u64 .ptr .align 1 _Z14generic_kernelI13DeviceDoublerJPiS1_mEEvPT_DpT0__param_2,
	.param .u64 _Z14generic_kernelI13DeviceDoublerJPiS1_mEEvPT_DpT0__param_3
)
{
	.reg .pred 	%p<2>;
	.reg .b32 	%r<4>;
	.reg .b64 	%rd<10>;

	ld.param.u64 	%rd2, [_Z14generic_kernelI13DeviceDoublerJPiS1_mEEvPT_DpT0__param_1];
	ld.param.u64 	%rd3, [_Z14generic_kernelI13DeviceDoublerJPiS1_mEEvPT_DpT0__param_2];
	ld.param.u64 	%rd4, [_Z14generic_kernelI13DeviceDoublerJPiS1_mEEvPT_DpT0__param_3];
	mov.u32 	%r1, %tid.x;
	cvt.u64.u32 	%rd1, %r1;
	setp.le.u64 	%p1, %rd4, %rd1;
	@%p1 bra 	$L__BB0_2;
	cvta.to.global.u64 	%rd5, %rd2;
	cvta.to.global.u64 	%rd6, %rd3;
	shl.b64 	%rd7, %rd1, 2;
	add.s64 	%rd8, %rd5, %rd7;
	ld.global.u32 	%r2, [%rd8];
	shl.b32 	%r3, %r2, 1;
	add.s64 	%rd9, %rd6, %rd7;
	st.global.u32 	[%rd9], %r3;
$L__BB0_2:
	ret;

}


// ===== COMPILED SASS (sm_100) =====

	.target	sm_100

	.elftype	@"ET_EXEC"


//--------------------- .note.nv.tkinfo           --------------------------
	.section	.note.nv.tkinfo,"",@"SHT_NOTE"
	.sectionflags	@"SHF_NOTE_NV_TKINFO"
	.tkinfo
        /*0018*/ 	.word	0x00000002
        /*0030*/ 	.string	""
        /*0030*/ 	.string	"ptxas"
        /*0030*/ 	.string	"Cuda compilation tools, release 13.0, V13.0.88"
        /*0030*/ 	.string	"Build cuda_13.0.r13.0/compiler.36424714_0"
        /*0030*/ 	.string	"-arch sm_100 -m 64 "



//--------------------- .note.nv.cuinfo           --------------------------
	.section	.note.nv.cuinfo,"",@"SHT_NOTE"
	.sectionflags	@"SHF_NOTE_NV_CUINFO"
        /*0018*/ 	.short	0x0002
        /*001a*/ 	.short	0x0064
        /*001c*/ 	.short	0x0082
	.zero		2


//--------------------- .nv.info                  --------------------------
	.section	.nv.info,"",@"SHT_CUDA_INFO"
	.align	4


	//----- nvinfo : EIATTR_REGCOUNT
	.align		4
        /*0000*/ 	.byte	0x04, 0x2f
        /*0002*/ 	.short	(.L_1 - .L_0)
	.align		4
.L_0:
        /*0004*/ 	.word	index@(_Z14generic_kernelI13DeviceDoublerJPiS1_mEEvPT_DpT0_)
        /*0008*/ 	.word	0x0000000a


	//----- nvinfo : EIATTR_FRAME_SIZE
	.align		4
.L_1:
        /*000c*/ 	.byte	0x04, 0x11
        /*000e*/ 	.short	(.L_3 - .L_2)
	.align		4
.L_2:
        /*0010*/ 	.word	index@(_Z14generic_kernelI13DeviceDoublerJPiS1_mEEvPT_DpT0_)
        /*0014*/ 	.word	0x00000000


	//----- nvinfo : EIATTR_MIN_STACK_SIZE
	.align		4
.L_3:
        /*0018*/ 	.byte	0x04, 0x12
        /*001a*/ 	.short	(.L_5 - .L_4)
	.align		4
.L_4:
        /*001c*/ 	.word	index@(_Z14generic_kernelI13DeviceDoublerJPiS1_mEEvPT_DpT0_)
        /*0020*/ 	.word	0x00000000
.L_5:


//--------------------- .nv.compat                --------------------------
	.section	.nv.compat,"",@"SHT_CUDA_COMPAT_INFO"
	.align	4
        /*0000*/ 	.byte	0x02, 0x09, 0x00, 0x00, 0x02, 0x02, 0x01, 0x00, 0x02, 0x05, 0x05, 0x00, 0x03, 0x07, 0x01, 0x01
        /*0010*/ 	.byte	0x02, 0x03, 0x00, 0x00, 0x02, 0x06, 0x01, 0x00, 0x04, 0x0b, 0x08, 0x00, 0x09, 0x00, 0x00, 0x00
        /*0020*/ 	.byte	0x00, 0x00, 0x00, 0x00


//--------------------- .nv.info._Z14generic_kernelI13DeviceDoublerJPiS1_mEEvPT_DpT0_ --------------------------
	.section	.nv.info._Z14generic_kernelI13DeviceDoublerJPiS1_mEEvPT_DpT0_,"",@"SHT_CUDA_INFO"
	.sectionflags	@""
	.align	4


	//----- nvinfo : EIATTR_CUDA_API_VERSION
	.align		4
        /*0000*/ 	.byte	0x04, 0x37
        /*0002*/ 	.short	(.L_7 - .L_6)
.L_6:
        /*0004*/ 	.word	0x00000082


	//----- nvinfo : EIATTR_KPARAM_INFO
	.align		4
.L_7:
        /*0008*/ 	.byte	0x04, 0x17
        /*000a*/ 	.short	(.L_9 - .L_8)
.L_8:
        /*000c*/ 	.word	0x00000000
        /*0010*/ 	.short	0x0003
        /*0012*/ 	.short	0x0018
        /*0014*/ 	.byte	0x00, 0xf0, 0x21, 0x00


	//----- nvinfo : EIATTR_KPARAM_INFO
	.align		4
.L_9:
        /*0018*/ 	.byte	0x04, 0x17
        /*001a*/ 	.short	(.L_11 - .L_10)
.L_10:
        /*001c*/ 	.word	0x00000000
        /*0020*/ 	.short	0x0002
        /*0022*/ 	.short	0x0010
        /*0024*/ 	.byte	0x00, 0xf5, 0x21, 0x00


	//----- nvinfo : EIATTR_KPARAM_INFO
	.align		4
.L_11:
        /*0028*/ 	.byte	0x04, 0x17
        /*002a*/ 	.short	(.L_13 - .L_12)
.L_12:
        /*002c*/ 	.word	0x00000000
        /*0030*/ 	.short	0x0001
        /*0032*/ 	.short	0x0008
        /*0034*/ 	.byte	0x00, 0xf5, 0x21, 0x00


	//----- nvinfo : EIATTR_KPARAM_INFO
	.align		4
.L_13:
        /*0038*/ 	.byte	0x04, 0x17
        /*003a*/ 	.short	(.L_15 - .L_14)
.L_14:
        /*003c*/ 	.word	0x00000000
        /*0040*/ 	.short	0x0000
        /*0042*/ 	.short	0x0000
        /*0044*/ 	.byte	0x00, 0xf5, 0x21, 0x00


	//----- nvinfo : EIATTR_SPARSE_MMA_MASK
	.align		4
.L_15:
        /*0048*/ 	.byte	0x03, 0x50
        /*004a*/ 	.short	0x0000


	//----- nvinfo : EIATTR_MAXREG_COUNT
	.align		4
        /*004c*/ 	.byte	0x03, 0x1b
        /*004e*/ 	.short	0x00ff


	//----- nvinfo : EIATTR_MERCURY_ISA_VERSION
	.align		4
        /*0050*/ 	.byte	0x03, 0x5f
        /*0052*/ 	.short	0x0101


	//----- nvinfo : EIATTR_VRC_CTA_INIT_COUNT
	.align		4
        /*0054*/ 	.byte	0x02, 0x4a
	.zero		1
	.zero		1


	//----- nvinfo : EIATTR_EXIT_INSTR_OFFSETS
	.align		4
        /*0058*/ 	.byte	0x04, 0x1c
        /*005a*/ 	.short	(.L_17 - .L_16)


	//   ....[0]....
.L_16:
        /*005c*/ 	.word	0x00000050


	//   ....[1]....
        /*0060*/ 	.word	0x00000120


	//----- nvinfo : EIATTR_CBANK_PARAM_SIZE
	.align		4
.L_17:
        /*0064*/ 	.byte	0x03, 0x19
        /*0066*/ 	.short	0x0020


	//----- nvinfo : EIATTR_PARAM_CBANK
	.align		4
        /*0068*/ 	.byte	0x04, 0x0a
        /*006a*/ 	.short	(.L_19 - .L_18)
	.align		4
.L_18:
        /*006c*/ 	.word	index@(.nv.constant0._Z14generic_kernelI13DeviceDoublerJPiS1_mEEvPT_DpT0_)
        /*0070*/ 	.short	0x0380
        /*0072*/ 	.short	0x0020


	//----- nvinfo : EIATTR_SW_WAR
	.align		4
.L_19:
        /*0074*/ 	.byte	0x04, 0x36
        /*0076*/ 	.short	(.L_21 - .L_20)
.L_20:
        /*0078*/ 	.word	0x00000008
.L_21:


//--------------------- .nv.callgraph             --------------------------
	.section	.nv.callgraph,"",@"SHT_CUDA_CALLGRAPH"
	.align	4
	.sectionentsize	8
	.align		4
        /*0000*/ 	.word	0x00000000
	.align		4
        /*0004*/ 	.word	0xffffffff
	.align		4
        /*0008*/ 	.word	0x00000000
	.align		4
        /*000c*/ 	.word	0xfffffffe
	.align		4
        /*0010*/ 	.word	0x00000000
	.align		4
        /*0014*/ 	.word	0xfffffffd
	.align		4
        /*0018*/ 	.word	0x00000000
	.align		4
        /*001c*/ 	.word	0xfffffffc


//--------------------- .text._Z14generic_kernelI13DeviceDoublerJPiS1_mEEvPT_DpT0_ --------------------------
	.section	.text._Z14generic_kernelI13DeviceDoublerJPiS1_mEEvPT_DpT0_,"ax",@progbits
	.align	128
        .global         _Z14generic_kernelI13DeviceDoublerJPiS1_mEEvPT_DpT0_
        .type           _Z14generic_kernelI13DeviceDoublerJPiS1_mEEvPT_DpT0_,@function
        .size           _Z14generic_kernelI13DeviceDoublerJPiS1_mEEvPT_DpT0_,(.L_x_1 - _Z14generic_kernelI13DeviceDoublerJPiS1_mEEvPT_DpT0_)
        .other          _Z14generic_kernelI13DeviceDoublerJPiS1_mEEvPT_DpT0_,@"STO_CUDA_ENTRY STV_DEFAULT"
_Z14generic_kernelI13DeviceDoublerJPiS1_mEEvPT_DpT0_:
.text._Z14generic_kernelI13DeviceDoublerJPiS1_mEEvPT_DpT0_:
[----:B------:R-:W-:Y:S01]  /*0000*/  LDC R1, c[0x0][0x37c] ;  /* 0x0000df00ff017b82 */ /* 0x000fe20000000800 */
[----:B------:R-:W0:Y:S01]  /*0010*/  S2R R0, SR_TID.X ;  /* 0x0000000000007919 */ /* 0x000e220000002100 */
[----:B------:R-:W0:Y:S02]  /*0020*/  LDCU.64 UR4, c[0x0][0x398] ;  /* 0x00007300ff0477ac */ /* 0x000e240008000a00 */
[----:B0-----:R-:W-:-:S04]  /*0030*/  ISETP.GE.U32.AND P0, PT, R0, UR4, PT ;  /* 0x0000000400007c0c */ /* 0x001fc8000bf06070 */
[----:B------:R-:W-:-:S13]  /*0040*/  ISETP.GE.U32.AND.EX P0, PT, RZ, UR5, PT, P0 ;  /* 0x00000005ff007c0c */ /* 0x000fda000bf06100 */
[----:B------:R-:W-:Y:S05]  /*0050*/  @P0 EXIT ;  /* 0x000000000000094d */ /* 0x000fea0003800000 */
[----:B------:R-:W0:Y:S01]  /*0060*/  LDCU.64 UR6, c[0x0][0x388] ;  /* 0x00007100ff0677ac */ /* 0x000e220008000a00 */
[----:B------:R-:W-:Y:S01]  /*0070*/  IMAD.SHL.U32 R4, R0, 0x4, RZ ;  /* 0x0000000400047824 */ /* 0x000fe200078e00ff */
[----:B------:R-:W-:Y:S01]  /*0080*/  SHF.R.U32.HI R0, RZ, 0x1e, R0 ;  /* 0x0000001eff007819 */ /* 0x000fe20000011600 */
[----:B------:R-:W1:Y:S03]  /*0090*/  LDCU.64 UR4, c[0x0][0x358] ;  /* 0x00006b00ff0477ac */ /* 0x000e660008000a00 */
[----:B0-----:R-:W-:-:S04]  /*00a0*/  IADD3 R2, P0, PT, R4, UR6, RZ ;  /* 0x0000000604027c10 */ /* 0x001fc8000ff1e0ff */
[----:B------:R-:W-:Y:S01]  /*00b0*/  IADD3.X R3, PT, PT, R0, UR7, RZ, P0, !PT ;  /* 0x0000000700037c10 */ /* 0x000fe200087fe4ff */
[----:B------:R-:W0:Y:S04]  /*00c0*/  LDCU.64 UR6, c[0x0][0x390] ;  /* 0x00007200ff0677ac */ /* 0x000e280008000a00 */
[----:B-1----:R-:W2:Y:S01]  /*00d0*/  LDG.E R2, desc[UR4][R2.64] ;  /* 0x0000000402027981 */ /* 0x002ea2000c1e1900 */
[----:B0-----:R-:W-:-:S04]  /*00e0*/  IADD3 R4, P0, PT, R4, UR6, RZ ;  /* 0x0000000604047c10 */ /* 0x001fc8000ff1e0ff */
[----:B------:R-:W-:Y:S01]  /*00f0*/  IADD3.X R5, PT, PT, R0, UR7, RZ, P0, !PT ;  /* 0x0000000700057c10 */ /* 0x000fe200087fe4ff */
[----:B--2---:R-:W-:-:S05]  /*0100*/  IMAD.SHL.U32 R7, R2, 0x2, RZ ;  /* 0x0000000202077824 */ /* 0x004fca00078e00ff */
[----:B------:R-:W-:Y:S01]  /*0110*/  STG.E desc[UR4][R4.64], R7 ;  /* 0x0000000704007986 */ /* 0x000fe2000c101904 */
[----:B------:R-:W-:Y:S05]  /*0120*/  EXIT ;  /* 0x000000000000794d */ /* 0x000fea0003800000 */
.L_x_0:
[----:B------:R-:W-:-:S00]  /*0130*/  BRA `(.L_x_0) ;  /* 0xfffffffc00fc7947 */ /* 0x000fc0000383ffff */
[----:B------:R-:W-:-:S00]  /*0140*/  NOP ;  /* 0x0000000000007918 */ /* 0x000fc00000000000 */
        /* <DEDUP_REMOVED lines=11> */
.L_x_1:


//--------------------- .nv.shared.reserved.0     --------------------------
	.section	.nv.shared.reserved.0,"aw",@nobits
	.weak		__nv_reservedSMEM_offset_0_alias
	.size		__nv_reservedSMEM_offset_0_alias, 0, 64
	.other		__nv_reservedSMEM_offset_0_alias,@"STO_CUDA_RESERVED_SHARED STV_DEFAULT"
__nv_reservedSMEM_offset_0_alias:
	.zero		0
	.zero		64


//--------------------- .nv.constant0._Z14generic_kernelI13DeviceDoublerJPiS1_mEEvPT_DpT0_ --------------------------
	.section	.nv.constant0._Z14generic_kernelI13DeviceDoublerJPiS1_mEEvPT_DpT0_,"a",@progbits
	.sectionflags	@""
	.align	4
.nv.constant0._Z14generic_kernelI13DeviceDoublerJPiS1_mEEvPT_DpT0_:
	.zero		928


//--------------------- SYMBOLS --------------------------

	.type		.nv.reservedSmem.offset0,@object
	.size		.nv.reservedSmem.offset0,0x4
